//
// Generated by NVIDIA NVVM Compiler
//
// Compiler Build ID: CL-36424714
// Cuda compilation tools, release 13.0, V13.0.88
// Based on NVVM 20.0.0
//

.version 9.0
.target sm_100
.address_size 64

	// .globl	_Z6matAddPiS_S_

.visible .entry _Z6matAddPiS_S_(
	.param .u64 .ptr .align 1 _Z6matAddPiS_S__param_0,
	.param .u64 .ptr .align 1 _Z6matAddPiS_S__param_1,
	.param .u64 .ptr .align 1 _Z6matAddPiS_S__param_2
)
{
	.reg .b32 	%r<13>;
	.reg .b64 	%rd<11>;

	ld.param.u64 	%rd1, [_Z6matAddPiS_S__param_0];
	ld.param.u64 	%rd2, [_Z6matAddPiS_S__param_1];
	ld.param.u64 	%rd3, [_Z6matAddPiS_S__param_2];
	cvta.to.global.u64 	%rd4, %rd1;
	cvta.to.global.u64 	%rd5, %rd3;
	cvta.to.global.u64 	%rd6, %rd2;
	mov.u32 	%r1, %ntid.x;
	mov.u32 	%r2, %ctaid.x;
	mov.u32 	%r3, %tid.x;
	mad.lo.s32 	%r4, %r1, %r2, %r3;
	mov.u32 	%r5, %ntid.y;
	mov.u32 	%r6, %ctaid.y;
	mov.u32 	%r7, %tid.y;
	mad.lo.s32 	%r8, %r5, %r6, %r7;
	mad.lo.s32 	%r9, %r4, 9, %r8;
	mul.wide.s32 	%rd7, %r9, 4;
	add.s64 	%rd8, %rd6, %rd7;
	ld.global.u32 	%r10, [%rd8];
	add.s64 	%rd9, %rd5, %rd7;
	ld.global.u32 	%r11, [%rd9];
	add.s32 	%r12, %r11, %r10;
	add.s64 	%rd10, %rd4, %rd7;
	st.global.u32 	[%rd10], %r12;
	ret;

}


// ===== COMPILED SASS (sm_100) =====

	.target	sm_100

	.elftype	@"ET_EXEC"


//--------------------- .note.nv.tkinfo           --------------------------
	.section	.note.nv.tkinfo,"",@"SHT_NOTE"
	.sectionflags	@"SHF_NOTE_NV_TKINFO"
	.tkinfo
        /*0018*/ 	.word	0x00000002
        /*0030*/ 	.string	""
        /*0030*/ 	.string	"ptxas"
        /*0030*/ 	.string	"Cuda compilation tools, release 13.0, V13.0.88"
        /*0030*/ 	.string	"Build cuda_13.0.r13.0/compiler.36424714_0"
        /*0030*/ 	.string	"-arch sm_100 -m 64 "



//--------------------- .note.nv.cuinfo           --------------------------
	.section	.note.nv.cuinfo,"",@"SHT_NOTE"
	.sectionflags	@"SHF_NOTE_NV_CUINFO"
        /*0018*/ 	.short	0x0002
        /*001a*/ 	.short	0x0064
        /*001c*/ 	.short	0x0082
	.zero		2


//--------------------- .nv.info                  --------------------------
	.section	.nv.info,"",@"SHT_CUDA_INFO"
	.align	4


	//----- nvinfo : EIATTR_REGCOUNT
	.align		4
        /*0000*/ 	.byte	0x04, 0x2f
        /*0002*/ 	.short	(.L_1 - .L_0)
	.align		4
.L_0:
        /*0004*/ 	.word	index@(_Z6matAddPiS_S_)
        /*0008*/ 	.word	0x0000000c


	//----- nvinfo : EIATTR_FRAME_SIZE
	.align		4
.L_1:
        /*000c*/ 	.byte	0x04, 0x11
        /*000e*/ 	.short	(.L_3 - .L_2)
	.align		4
.L_2:
        /*0010*/ 	.word	index@(_Z6matAddPiS_S_)
        /*0014*/ 	.word	0x00000000


	//----- nvinfo : EIATTR_MIN_STACK_SIZE
	.align		4
.L_3:
        /*0018*/ 	.byte	0x04, 0x12
        /*001a*/ 	.short	(.L_5 - .L_4)
	.align		4
.L_4:
        /*001c*/ 	.word	index@(_Z6matAddPiS_S_)
        /*0020*/ 	.word	0x00000000
.L_5:


//--------------------- .nv.compat                --------------------------
	.section	.nv.compat,"",@"SHT_CUDA_COMPAT_INFO"
	.align	4
        /*0000*/ 	.byte	0x02, 0x09, 0x00, 0x00, 0x02, 0x02, 0x01, 0x00, 0x02, 0x05, 0x05, 0x00, 0x03, 0x07, 0x01, 0x01
        /*0010*/ 	.byte	0x02, 0x03, 0x00, 0x00, 0x02, 0x06, 0x01, 0x00, 0x04, 0x0b, 0x08, 0x00, 0x09, 0x00, 0x00, 0x00
        /*0020*/ 	.byte	0x00, 0x00, 0x00, 0x00


//--------------------- .nv.info._Z6matAddPiS_S_  --------------------------
	.section	.nv.info._Z6matAddPiS_S_,"",@"SHT_CUDA_INFO"
	.sectionflags	@""
	.align	4


	//----- nvinfo : EIATTR_CUDA_API_VERSION
	.align		4
        /*0000*/ 	.byte	0x04, 0x37
        /*0002*/ 	.short	(.L_7 - .L_6)
.L_6:
        /*0004*/ 	.word	0x00000082


	//----- nvinfo : EIATTR_KPARAM_INFO
	.align		4
.L_7:
        /*0008*/ 	.byte	0x04, 0x17
        /*000a*/ 	.short	(.L_9 - .L_8)
.L_8:
        /*000c*/ 	.word	0x00000000
        /*0010*/ 	.short	0x0002
        /*0012*/ 	.short	0x0010
        /*0014*/ 	.byte	0x00, 0xf5, 0x21, 0x00


	//----- nvinfo : EIATTR_KPARAM_INFO
	.align		4
.L_9:
        /*0018*/ 	.byte	0x04, 0x17
        /*001a*/ 	.short	(.L_11 - .L_10)
.L_10:
        /*001c*/ 	.word	0x00000000
        /*0020*/ 	.short	0x0001
        /*0022*/ 	.short	0x0008
        /*0024*/ 	.byte	0x00, 0xf5, 0x21, 0x00


	//----- nvinfo : EIATTR_KPARAM_INFO
	.align		4
.L_11:
        /*0028*/ 	.byte	0x04, 0x17
        /*002a*/ 	.short	(.L_13 - .L_12)
.L_12:
        /*002c*/ 	.word	0x00000000
        /*0030*/ 	.short	0x0000
        /*0032*/ 	.short	0x0000
        /*0034*/ 	.byte	0x00, 0xf5, 0x21, 0x00


	//----- nvinfo : EIATTR_SPARSE_MMA_MASK
	.align		4
.L_13:
        /*0038*/ 	.byte	0x03, 0x50
        /*003a*/ 	.short	0x0000


	//----- nvinfo : EIATTR_MAXREG_COUNT
	.align		4
        /*003c*/ 	.byte	0x03, 0x1b
        /*003e*/ 	.short	0x00ff


	//----- nvinfo : EIATTR_MERCURY_ISA_VERSION
	.align		4
        /*0040*/ 	.byte	0x03, 0x5f
        /*0042*/ 	.short	0x0101


	//----- nvinfo : EIATTR_VRC_CTA_INIT_COUNT
	.align		4
        /*0044*/ 	.byte	0x02, 0x4a
	.zero		1
	.zero		1


	//----- nvinfo : EIATTR_EXIT_INSTR_OFFSETS
	.align		4
        /*0048*/ 	.byte	0x04, 0x1c
        /*004a*/ 	.short	(.L_15 - .L_14)


	//   ....[0]....
.L_14:
        /*004c*/ 	.word	0x00000150


	//----- nvinfo : EIATTR_CBANK_PARAM_SIZE
	.align		4
.L_15:
        /*0050*/ 	.byte	0x03, 0x19
        /*0052*/ 	.short	0x0018


	//----- nvinfo : EIATTR_PARAM_CBANK
	.align		4
        /*0054*/ 	.byte	0x04, 0x0a
        /*0056*/ 	.short	(.L_17 - .L_16)
	.align		4
.L_16:
        /*0058*/ 	.word	index@(.nv.constant0._Z6matAddPiS_S_)
        /*005c*/ 	.short	0x0380
        /*005e*/ 	.short	0x0018


	//----- nvinfo : EIATTR_SW_WAR
	.align		4
.L_17:
        /*0060*/ 	.byte	0x04, 0x36
        /*0062*/ 	.short	(.L_19 - .L_18)
.L_18:
        /*0064*/ 	.word	0x00000008
.L_19:


//--------------------- .nv.callgraph             --------------------------
	.section	.nv.callgraph,"",@"SHT_CUDA_CALLGRAPH"
	.align	4
	.sectionentsize	8
	.align		4
        /*0000*/ 	.word	0x00000000
	.align		4
        /*0004*/ 	.word	0xffffffff
	.align		4
        /*0008*/ 	.word	0x00000000
	.align		4
        /*000c*/ 	.word	0xfffffffe
	.align		4
        /*0010*/ 	.word	0x00000000
	.align		4
        /*0014*/ 	.word	0xfffffffd
	.align		4
        /*0018*/ 	.word	0x00000000
	.align		4
        /*001c*/ 	.word	0xfffffffc


//--------------------- .text._Z6matAddPiS_S_     --------------------------
	.section	.text._Z6matAddPiS_S_,"ax",@progbits
	.align	128
        .global         _Z6matAddPiS_S_
        .type           _Z6matAddPiS_S_,@function
        .size           _Z6matAddPiS_S_,(.L_x_1 - _Z6matAddPiS_S_)
        .other          _Z6matAddPiS_S_,@"STO_CUDA_ENTRY STV_DEFAULT"
_Z6matAddPiS_S_:
.text._Z6matAddPiS_S_:
[----:B------:R-:W-:Y:S01]  /*0000*/  LDC R1, c[0x0][0x37c] ;  /* 0x0000df00ff017b82 */ /* 0x000fe20000000800 */
[----:B------:R-:W0:Y:S01]  /*0010*/  S2R R0, SR_CTAID.X ;  /* 0x0000000000007919 */ /* 0x000e220000002500 */
[----:B------:R-:W0:Y:S06]  /*0020*/  LDCU UR6, c[0x0][0x360] ;  /* 0x00006c00ff0677ac */ /* 0x000e2c0008000800 */
[----:B------:R-:W1:Y:S01]  /*0030*/  LDC.64 R2, c[0x0][0x388] ;  /* 0x0000e200ff027b82 */ /* 0x000e620000000a00 */
[----:B------:R-:W0:Y:S01]  /*0040*/  S2R R7, SR_TID.X ;  /* 0x0000000000077919 */ /* 0x000e220000002100 */
[----:B------:R-:W2:Y:S01]  /*0050*/  LDCU UR7, c[0x0][0x364] ;  /* 0x00006c80ff0777ac */ /* 0x000ea20008000800 */
[----:B------:R-:W2:Y:S01]  /*0060*/  S2R R6, SR_CTAID.Y ;  /* 0x0000000000067919 */ /* 0x000ea20000002600 */
[----:B------:R-:W3:Y:S04]  /*0070*/  LDCU.64 UR4, c[0x0][0x358] ;  /* 0x00006b00ff0477ac */ /* 0x000ee80008000a00 */
[----:B------:R-:W4:Y:S01]  /*0080*/  LDC.64 R4, c[0x0][0x390] ;  /* 0x0000e400ff047b82 */ /* 0x000f220000000a00 */
[----:B------:R-:W2:Y:S01]  /*0090*/  S2R R9, SR_TID.Y ;  /* 0x0000000000097919 */ /* 0x000ea20000002200 */
[----:B0-----:R-:W-:-:S02]  /*00a0*/  IMAD R0, R0, UR6, R7 ;  /* 0x0000000600007c24 */ /* 0x001fc4000f8e0207 */
[----:B--2---:R-:W-:-:S04]  /*00b0*/  IMAD R7, R6, UR7, R9 ;  /* 0x0000000706077c24 */ /* 0x004fc8000f8e0209 */
[----:B------:R-:W-:Y:S02]  /*00c0*/  IMAD R9, R0, 0x9, R7 ;  /* 0x0000000900097824 */ /* 0x000fe400078e0207 */
[----:B------:R-:W0:Y:S02]  /*00d0*/  LDC.64 R6, c[0x0][0x380] ;  /* 0x0000e000ff067b82 */ /* 0x000e240000000a00 */
[----:B-1----:R-:W-:-:S04]  /*00e0*/  IMAD.WIDE R2, R9, 0x4, R2 ;  /* 0x0000000409027825 */ /* 0x002fc800078e0202 */
[C---:B----4-:R-:W-:Y:S02]  /*00f0*/  IMAD.WIDE R4, R9.reuse, 0x4, R4 ;  /* 0x0000000409047825 */ /* 0x050fe400078e0204 */
[----:B---3--:R-:W2:Y:S04]  /*0100*/  LDG.E R2, desc[UR4][R2.64] ;  /* 0x0000000402027981 */ /* 0x008ea8000c1e1900 */
[----:B------:R-:W2:Y:S01]  /*0110*/  LDG.E R5, desc[UR4][R4.64] ;  /* 0x0000000404057981 */ /* 0x000ea2000c1e1900 */
[----:B0-----:R-:W-:Y:S01]  /*0120*/  IMAD.WIDE R6, R9, 0x4, R6 ;  /* 0x0000000409067825 */ /* 0x001fe200078e0206 */
[----:B--2---:R-:W-:-:S05]  /*0130*/  IADD3 R9, PT, PT, R2, R5, RZ ;  /* 0x0000000502097210 */ /* 0x004fca0007ffe0ff */
[----:B------:R-:W-:Y:S01]  /*0140*/  STG.E desc[UR4][R6.64], R9 ;  /* 0x0000000906007986 */ /* 0x000fe2000c101904 */
[----:B------:R-:W-:Y:S05]  /*0150*/  EXIT ;  /* 0x000000000000794d */ /* 0x000fea0003800000 */
.L_x_0:
[----:B------:R-:W-:-:S00]  /*0160*/  BRA `(.L_x_0) ;  /* 0xfffffffc00fc7947 */ /* 0x000fc0000383ffff */
[----:B------:R-:W-:-:S00]  /*0170*/  NOP ;  /* 0x0000000000007918 */ /* 0x000fc00000000000 */
        /* <DEDUP_REMOVED lines=8> */
.L_x_1:


//--------------------- .nv.shared.reserved.0     --------------------------
	.section	.nv.shared.reserved.0,"aw",@nobits
	.weak		__nv_reservedSMEM_offset_0_alias
	.size		__nv_reservedSMEM_offset_0_alias, 0, 64
	.other		__nv_reservedSMEM_offset_0_alias,@"STO_CUDA_RESERVED_SHARED STV_DEFAULT"
__nv_reservedSMEM_offset_0_alias:
	.zero		0
	.zero		64


//--------------------- .nv.constant0._Z6matAddPiS_S_ --------------------------
	.section	.nv.constant0._Z6matAddPiS_S_,"a",@progbits
	.sectionflags	@""
	.align	4
.nv.constant0._Z6matAddPiS_S_:
	.zero		920


//--------------------- SYMBOLS --------------------------

	.type		.nv.reservedSmem.offset0,@object
	.size		.nv.reservedSmem.offset0,0x4
